//
// Generated by NVIDIA NVVM Compiler
//
// Compiler Build ID: CL-36424714
// Cuda compilation tools, release 13.0, V13.0.88
// Based on NVVM 20.0.0
//

.version 9.0
.target sm_100
.address_size 64

	// .globl	_Z17compute_julia_setPh

.visible .entry _Z17compute_julia_setPh(
	.param .u64 .ptr .align 1 _Z17compute_julia_setPh_param_0
)
{
	.reg .pred 	%p<10>;
	.reg .b16 	%rs<3>;
	.reg .b32 	%r<24>;
	.reg .b64 	%rd<7>;
	.reg .b64 	%fd<68>;

	ld.param.u64 	%rd2, [_Z17compute_julia_setPh_param_0];
	cvta.to.global.u64 	%rd1, %rd2;
	mov.u32 	%r13, %ctaid.x;
	mov.u32 	%r14, %ntid.x;
	mov.u32 	%r15, %tid.x;
	mad.lo.s32 	%r16, %r13, %r14, %r15;
	mov.u32 	%r17, %ctaid.y;
	mov.u32 	%r18, %ntid.y;
	mov.u32 	%r19, %tid.y;
	mad.lo.s32 	%r20, %r17, %r18, %r19;
	mad.lo.s32 	%r21, %r20, 20000, %r16;
	mul.lo.s32 	%r1, %r21, 3;
	cvt.rn.f64.s32 	%fd35, %r16;
	div.rn.f64 	%fd36, %fd35, 0d40D3880000000000;
	fma.rn.f64 	%fd67, %fd36, 0d400C000000000000, 0dC004000000000000;
	cvt.rn.f64.u32 	%fd37, %r20;
	div.rn.f64 	%fd38, %fd37, 0d40C3880000000000;
	fma.rn.f64 	%fd66, %fd38, 0d4000000000000000, 0dBFF0000000000000;
	mov.b32 	%r2, 0;
$L__BB0_1:
	mul.f64 	%fd39, %fd67, %fd67;
	mul.f64 	%fd40, %fd66, %fd66;
	sub.f64 	%fd41, %fd39, %fd40;
	add.f64 	%fd5, %fd41, 0dBFE6666666666666;
	add.f64 	%fd42, %fd67, %fd67;
	fma.rn.f64 	%fd6, %fd42, %fd66, 0d3FD14A2339C0EBEE;
	mul.f64 	%fd7, %fd5, %fd5;
	mul.f64 	%fd8, %fd6, %fd6;
	add.f64 	%fd43, %fd8, %fd7;
	setp.gt.f64 	%p1, %fd43, 0d4010000000000000;
	@%p1 bra 	$L__BB0_16;
	sub.f64 	%fd44, %fd7, %fd8;
	add.f64 	%fd9, %fd44, 0dBFE6666666666666;
	add.f64 	%fd45, %fd5, %fd5;
	fma.rn.f64 	%fd10, %fd45, %fd6, 0d3FD14A2339C0EBEE;
	mul.f64 	%fd11, %fd9, %fd9;
	mul.f64 	%fd12, %fd10, %fd10;
	add.f64 	%fd46, %fd12, %fd11;
	setp.gt.f64 	%p2, %fd46, 0d4010000000000000;
	@%p2 bra 	$L__BB0_15;
	sub.f64 	%fd47, %fd11, %fd12;
	add.f64 	%fd13, %fd47, 0dBFE6666666666666;
	add.f64 	%fd48, %fd9, %fd9;
	fma.rn.f64 	%fd14, %fd48, %fd10, 0d3FD14A2339C0EBEE;
	mul.f64 	%fd15, %fd13, %fd13;
	mul.f64 	%fd16, %fd14, %fd14;
	add.f64 	%fd49, %fd16, %fd15;
	setp.gt.f64 	%p3, %fd49, 0d4010000000000000;
	@%p3 bra 	$L__BB0_14;
	sub.f64 	%fd50, %fd15, %fd16;
	add.f64 	%fd17, %fd50, 0dBFE6666666666666;
	add.f64 	%fd51, %fd13, %fd13;
	fma.rn.f64 	%fd18, %fd51, %fd14, 0d3FD14A2339C0EBEE;
	mul.f64 	%fd19, %fd17, %fd17;
	mul.f64 	%fd20, %fd18, %fd18;
	add.f64 	%fd52, %fd20, %fd19;
	setp.gt.f64 	%p4, %fd52, 0d4010000000000000;
	@%p4 bra 	$L__BB0_13;
	sub.f64 	%fd53, %fd19, %fd20;
	add.f64 	%fd21, %fd53, 0dBFE6666666666666;
	add.f64 	%fd54, %fd17, %fd17;
	fma.rn.f64 	%fd22, %fd54, %fd18, 0d3FD14A2339C0EBEE;
	mul.f64 	%fd23, %fd21, %fd21;
	mul.f64 	%fd24, %fd22, %fd22;
	add.f64 	%fd55, %fd24, %fd23;
	setp.gt.f64 	%p5, %fd55, 0d4010000000000000;
	@%p5 bra 	$L__BB0_12;
	sub.f64 	%fd56, %fd23, %fd24;
	add.f64 	%fd25, %fd56, 0dBFE6666666666666;
	add.f64 	%fd57, %fd21, %fd21;
	fma.rn.f64 	%fd26, %fd57, %fd22, 0d3FD14A2339C0EBEE;
	mul.f64 	%fd27, %fd25, %fd25;
	mul.f64 	%fd28, %fd26, %fd26;
	add.f64 	%fd58, %fd28, %fd27;
	setp.gt.f64 	%p6, %fd58, 0d4010000000000000;
	@%p6 bra 	$L__BB0_11;
	sub.f64 	%fd59, %fd27, %fd28;
	add.f64 	%fd29, %fd59, 0dBFE6666666666666;
	add.f64 	%fd60, %fd25, %fd25;
	fma.rn.f64 	%fd30, %fd60, %fd26, 0d3FD14A2339C0EBEE;
	mul.f64 	%fd31, %fd29, %fd29;
	mul.f64 	%fd32, %fd30, %fd30;
	add.f64 	%fd61, %fd32, %fd31;
	setp.gt.f64 	%p7, %fd61, 0d4010000000000000;
	@%p7 bra 	$L__BB0_10;
	sub.f64 	%fd62, %fd31, %fd32;
	add.f64 	%fd67, %fd62, 0dBFE6666666666666;
	add.f64 	%fd63, %fd29, %fd29;
	fma.rn.f64 	%fd66, %fd63, %fd30, 0d3FD14A2339C0EBEE;
	mul.f64 	%fd64, %fd67, %fd67;
	fma.rn.f64 	%fd65, %fd66, %fd66, %fd64;
	setp.gt.f64 	%p8, %fd65, 0d4010000000000000;
	@%p8 bra 	$L__BB0_9;
	bra.uni 	$L__BB0_17;
$L__BB0_9:
	add.s32 	%r2, %r2, 7;
	bra.uni 	$L__BB0_16;
$L__BB0_10:
	add.s32 	%r2, %r2, 6;
	bra.uni 	$L__BB0_16;
$L__BB0_11:
	add.s32 	%r2, %r2, 5;
	bra.uni 	$L__BB0_16;
$L__BB0_12:
	add.s32 	%r2, %r2, 4;
	bra.uni 	$L__BB0_16;
$L__BB0_13:
	add.s32 	%r2, %r2, 3;
	bra.uni 	$L__BB0_16;
$L__BB0_14:
	add.s32 	%r2, %r2, 2;
	bra.uni 	$L__BB0_16;
$L__BB0_15:
	add.s32 	%r2, %r2, 1;
$L__BB0_16:
	cvt.s64.s32 	%rd5, %r1;
	add.s64 	%rd6, %rd1, %rd5;
	mov.b16 	%rs2, 0;
	st.global.u8 	[%rd6], %rs2;
	st.global.u8 	[%rd6+1], %r2;
	st.global.u8 	[%rd6+2], %rs2;
	bra.uni 	$L__BB0_19;
$L__BB0_17:
	add.s32 	%r2, %r2, 8;
	setp.ne.s32 	%p9, %r2, 1000;
	@%p9 bra 	$L__BB0_1;
	cvt.s64.s32 	%rd3, %r1;
	add.s64 	%rd4, %rd1, %rd3;
	mov.b16 	%rs1, 0;
	st.global.u8 	[%rd4], %rs1;
	st.global.u8 	[%rd4+1], %rs1;
	st.global.u8 	[%rd4+2], %rs1;
$L__BB0_19:
	ret;

}


// ===== COMPILED SASS (sm_100) =====

	.target	sm_100

	.elftype	@"ET_EXEC"


//--------------------- .note.nv.tkinfo           --------------------------
	.section	.note.nv.tkinfo,"",@"SHT_NOTE"
	.sectionflags	@"SHF_NOTE_NV_TKINFO"
	.tkinfo
        /*0018*/ 	.word	0x00000002
        /*0030*/ 	.string	""
        /*0030*/ 	.string	"ptxas"
        /*0030*/ 	.string	"Cuda compilation tools, release 13.0, V13.0.88"
        /*0030*/ 	.string	"Build cuda_13.0.r13.0/compiler.36424714_0"
        /*0030*/ 	.string	"-arch sm_100 -m 64 "



//--------------------- .note.nv.cuinfo           --------------------------
	.section	.note.nv.cuinfo,"",@"SHT_NOTE"
	.sectionflags	@"SHF_NOTE_NV_CUINFO"
        /*0018*/ 	.short	0x0002
        /*001a*/ 	.short	0x0064
        /*001c*/ 	.short	0x0082
	.zero		2


//--------------------- .nv.info                  --------------------------
	.section	.nv.info,"",@"SHT_CUDA_INFO"
	.align	4


	//----- nvinfo : EIATTR_REGCOUNT
	.align		4
        /*0000*/ 	.byte	0x04, 0x2f
        /*0002*/ 	.short	(.L_1 - .L_0)
	.align		4
.L_0:
        /*0004*/ 	.word	index@(_Z17compute_julia_setPh)
        /*0008*/ 	.word	0x0000001c


	//----- nvinfo : EIATTR_FRAME_SIZE
	.align		4
.L_1:
        /*000c*/ 	.byte	0x04, 0x11
        /*000e*/ 	.short	(.L_3 - .L_2)
	.align		4
.L_2:
        /*0010*/ 	.word	index@($__internal_0_$__cuda_sm20_div_rn_f64_full)
        /*0014*/ 	.word	0x00000000


	//----- nvinfo : EIATTR_FRAME_SIZE
	.align		4
.L_3:
        /*0018*/ 	.byte	0x04, 0x11
        /*001a*/ 	.short	(.L_5 - .L_4)
	.align		4
.L_4:
        /*001c*/ 	.word	index@(_Z17compute_julia_setPh)
        /*0020*/ 	.word	0x00000000


	//----- nvinfo : EIATTR_MIN_STACK_SIZE
	.align		4
.L_5:
        /*0024*/ 	.byte	0x04, 0x12
        /*0026*/ 	.short	(.L_7 - .L_6)
	.align		4
.L_6:
        /*0028*/ 	.word	index@(_Z17compute_julia_setPh)
        /*002c*/ 	.word	0x00000000
.L_7:


//--------------------- .nv.compat                --------------------------
	.section	.nv.compat,"",@"SHT_CUDA_COMPAT_INFO"
	.align	4
        /*0000*/ 	.byte	0x02, 0x09, 0x00, 0x00, 0x02, 0x02, 0x01, 0x00, 0x02, 0x05, 0x05, 0x00, 0x03, 0x07, 0x01, 0x01
        /*0010*/ 	.byte	0x02, 0x03, 0x00, 0x00, 0x02, 0x06, 0x01, 0x00, 0x04, 0x0b, 0x08, 0x00, 0x01, 0x00, 0x00, 0x00
        /*0020*/ 	.byte	0x00, 0x00, 0x00, 0x00


//--------------------- .nv.info._Z17compute_julia_setPh --------------------------
	.section	.nv.info._Z17compute_julia_setPh,"",@"SHT_CUDA_INFO"
	.sectionflags	@""
	.align	4


	//----- nvinfo : EIATTR_CUDA_API_VERSION
	.align		4
        /*0000*/ 	.byte	0x04, 0x37
        /*0002*/ 	.short	(.L_9 - .L_8)
.L_8:
        /*0004*/ 	.word	0x00000082


	//----- nvinfo : EIATTR_KPARAM_INFO
	.align		4
.L_9:
        /*0008*/ 	.byte	0x04, 0x17
        /*000a*/ 	.short	(.L_11 - .L_10)
.L_10:
        /*000c*/ 	.word	0x00000000
        /*0010*/ 	.short	0x0000
        /*0012*/ 	.short	0x0000
        /*0014*/ 	.byte	0x00, 0xf5, 0x21, 0x00


	//----- nvinfo : EIATTR_SPARSE_MMA_MASK
	.align		4
.L_11:
        /*0018*/ 	.byte	0x03, 0x50
        /*001a*/ 	.short	0x0000


	//----- nvinfo : EIATTR_MAXREG_COUNT
	.align		4
        /*001c*/ 	.byte	0x03, 0x1b
        /*001e*/ 	.short	0x00ff


	//----- nvinfo : EIATTR_MERCURY_ISA_VERSION
	.align		4
        /*0020*/ 	.byte	0x03, 0x5f
        /*0022*/ 	.short	0x0101


	//----- nvinfo : EIATTR_VRC_CTA_INIT_COUNT
	.align		4
        /*0024*/ 	.byte	0x02, 0x4a
	.zero		1
	.zero		1


	//----- nvinfo : EIATTR_EXIT_INSTR_OFFSETS
	.align		4
        /*0028*/ 	.byte	0x04, 0x1c
        /*002a*/ 	.short	(.L_13 - .L_12)


	//   ....[0]....
.L_12:
        /*002c*/ 	.word	0x00000a00


	//   ....[1]....
        /*0030*/ 	.word	0x00000b50


	//----- nvinfo : EIATTR_CRS_STACK_SIZE
	.align		4
.L_13:
        /*0034*/ 	.byte	0x04, 0x1e
        /*0036*/ 	.short	(.L_15 - .L_14)
.L_14:
        /*0038*/ 	.word	0x00000000


	//----- nvinfo : EIATTR_CBANK_PARAM_SIZE
	.align		4
.L_15:
        /*003c*/ 	.byte	0x03, 0x19
        /*003e*/ 	.short	0x0008


	//----- nvinfo : EIATTR_PARAM_CBANK
	.align		4
        /*0040*/ 	.byte	0x04, 0x0a
        /*0042*/ 	.short	(.L_17 - .L_16)
	.align		4
.L_16:
        /*0044*/ 	.word	index@(.nv.constant0._Z17compute_julia_setPh)
        /*0048*/ 	.short	0x0380
        /*004a*/ 	.short	0x0008


	//----- nvinfo : EIATTR_SW_WAR
	.align		4
.L_17:
        /*004c*/ 	.byte	0x04, 0x36
        /*004e*/ 	.short	(.L_19 - .L_18)
.L_18:
        /*0050*/ 	.word	0x00000008
.L_19:


//--------------------- .nv.callgraph             --------------------------
	.section	.nv.callgraph,"",@"SHT_CUDA_CALLGRAPH"
	.align	4
	.sectionentsize	8
	.align		4
        /*0000*/ 	.word	0x00000000
	.align		4
        /*0004*/ 	.word	0xffffffff
	.align		4
        /*0008*/ 	.word	0x00000000
	.align		4
        /*000c*/ 	.word	0xfffffffe
	.align		4
        /*0010*/ 	.word	0x00000000
	.align		4
        /*0014*/ 	.word	0xfffffffd
	.align		4
        /*0018*/ 	.word	0x00000000
	.align		4
        /*001c*/ 	.word	0xfffffffc


//--------------------- .text._Z17compute_julia_setPh --------------------------
	.section	.text._Z17compute_julia_setPh,"ax",@progbits
	.align	128
        .global         _Z17compute_julia_setPh
        .type           _Z17compute_julia_setPh,@function
        .size           _Z17compute_julia_setPh,(.L_x_20 - _Z17compute_julia_setPh)
        .other          _Z17compute_julia_setPh,@"STO_CUDA_ENTRY STV_DEFAULT"
_Z17compute_julia_setPh:
.text._Z17compute_julia_setPh:
[----:B------:R-:W-:Y:S01]  /*0000*/  LDC R1, c[0x0][0x37c] ;  /* 0x0000df00ff017b82 */ /* 0x000fe20000000800 */
[----:B------:R-:W0:Y:S01]  /*0010*/  MUFU.RCP64H R3, 20000 ;  /* 0x40d3880000037908 */ /* 0x000e220000001800 */
[----:B------:R-:W1:Y:S01]  /*0020*/  S2R R9, SR_TID.X ;  /* 0x0000000000097919 */ /* 0x000e620000002100 */
[----:B------:R-:W-:-:S05]  /*0030*/  IMAD.MOV.U32 R6, RZ, RZ, 0x0 ;  /* 0x00000000ff067424 */ /* 0x000fca00078e00ff */
[----:B------:R-:W1:Y:S01]  /*0040*/  S2UR UR4, SR_CTAID.X ;  /* 0x00000000000479c3 */ /* 0x000e620000002500 */
[----:B------:R-:W-:Y:S01]  /*0050*/  IMAD.MOV.U32 R7, RZ, RZ, 0x40d38800 ;  /* 0x40d38800ff077424 */ /* 0x000fe200078e00ff */
[----:B------:R-:W2:Y:S01]  /*0060*/  S2R R10, SR_TID.Y ;  /* 0x00000000000a7919 */ /* 0x000ea20000002200 */
[----:B------:R-:W-:Y:S01]  /*0070*/  IMAD.MOV.U32 R2, RZ, RZ, 0x1 ;  /* 0x00000001ff027424 */ /* 0x000fe200078e00ff */
[----:B------:R-:W-:Y:S04]  /*0080*/  BSSY.RECONVERGENT B0, `(.L_x_0) ;  /* 0x000001d000007945 */ /* 0x000fe80003800200 */
[----:B------:R-:W1:Y:S01]  /*0090*/  LDC R0, c[0x0][0x360] ;  /* 0x0000d800ff007b82 */ /* 0x000e620000000800 */
[----:B0-----:R-:W-:-:S07]  /*00a0*/  DFMA R4, R2, -R6, 1 ;  /* 0x3ff000000204742b */ /* 0x001fce0000000806 */
[----:B------:R-:W2:Y:S01]  /*00b0*/  LDC R13, c[0x0][0x364] ;  /* 0x0000d900ff0d7b82 */ /* 0x000ea20000000800 */
[----:B------:R-:W-:-:S08]  /*00c0*/  DFMA R4, R4, R4, R4 ;  /* 0x000000040404722b */ /* 0x000fd00000000004 */
[----:B------:R-:W-:Y:S01]  /*00d0*/  DFMA R2, R2, R4, R2 ;  /* 0x000000040202722b */ /* 0x000fe20000000002 */
[----:B-1----:R-:W-:Y:S01]  /*00e0*/  IMAD R0, R0, UR4, R9 ;  /* 0x0000000400007c24 */ /* 0x002fe2000f8e0209 */
[----:B------:R-:W2:Y:S03]  /*00f0*/  S2UR UR4, SR_CTAID.Y ;  /* 0x00000000000479c3 */ /* 0x000ea60000002600 */
[----:B------:R-:W0:Y:S03]  /*0100*/  I2F.F64 R4, R0 ;  /* 0x0000000000047312 */ /* 0x000e260000201c00 */
[----:B------:R-:W-:-:S08]  /*0110*/  DFMA R6, R2, -R6, 1 ;  /* 0x3ff000000206742b */ /* 0x000fd00000000806 */
[----:B------:R-:W-:Y:S01]  /*0120*/  DFMA R2, R2, R6, R2 ;  /* 0x000000060202722b */ /* 0x000fe20000000002 */
[----:B0-----:R-:W-:-:S07]  /*0130*/  FSETP.GEU.AND P1, PT, |R5|, 6.5827683646048100446e-37, PT ;  /* 0x036000000500780b */ /* 0x001fce0003f2e200 */
[----:B------:R-:W-:Y:S01]  /*0140*/  DMUL R6, R4, R2 ;  /* 0x0000000204067228 */ /* 0x000fe20000000000 */
[----:B--2---:R-:W-:Y:S01]  /*0150*/  IMAD R13, R13, UR4, R10 ;  /* 0x000000040d0d7c24 */ /* 0x004fe2000f8e020a */
[----:B------:R-:W-:-:S03]  /*0160*/  UMOV UR4, URZ ;  /* 0x000000ff00047c82 */ /* 0x000fc60008000000 */
[----:B------:R-:W-:-:S03]  /*0170*/  IMAD R0, R13, 0x4e20, R0 ;  /* 0x00004e200d007824 */ /* 0x000fc600078e0200 */
[----:B------:R-:W-:Y:S01]  /*0180*/  DFMA R8, R6, -20000, R4 ;  /* 0xc0d388000608782b */ /* 0x000fe20000000004 */
[----:B------:R-:W-:-:S07]  /*0190*/  IMAD R0, R0, 0x3, RZ ;  /* 0x0000000300007824 */ /* 0x000fce00078e02ff */
[----:B------:R-:W-:-:S10]  /*01a0*/  DFMA R2, R2, R8, R6 ;  /* 0x000000080202722b */ /* 0x000fd40000000006 */
[----:B------:R-:W-:-:S05]  /*01b0*/  FFMA R6, RZ, 6.6103515625, R3 ;  /* 0x40d38800ff067823 */ /* 0x000fca0000000003 */
[----:B------:R-:W-:-:S13]  /*01c0*/  FSETP.GT.AND P0, PT, |R6|, 1.469367938527859385e-39, PT ;  /* 0x001000000600780b */ /* 0x000fda0003f04200 */
[----:B------:R-:W-:Y:S05]  /*01d0*/  @P0 BRA P1, `(.L_x_1) ;  /* 0x00000000001c0947 */ /* 0x000fea0000800000 */
[----:B------:R-:W-:Y:S01]  /*01e0*/  IMAD.MOV.U32 R6, RZ, RZ, R4 ;  /* 0x000000ffff067224 */ /* 0x000fe200078e0004 */
[----:B------:R-:W-:Y:S01]  /*01f0*/  MOV R12, 0x230 ;  /* 0x00000230000c7802 */ /* 0x000fe20000000f00 */
[----:B------:R-:W-:Y:S02]  /*0200*/  IMAD.MOV.U32 R7, RZ, RZ, R5 ;  /* 0x000000ffff077224 */ /* 0x000fe400078e0005 */
[----:B------:R-:W-:-:S07]  /*0210*/  IMAD.MOV.U32 R11, RZ, RZ, 0x40d38800 ;  /* 0x40d38800ff0b7424 */ /* 0x000fce00078e00ff */
[----:B------:R-:W-:Y:S05]  /*0220*/  CALL.REL.NOINC `($__internal_0_$__cuda_sm20_div_rn_f64_full) ;  /* 0x00000008004c7944 */ /* 0x000fea0003c00000 */
[----:B------:R-:W-:Y:S01]  /*0230*/  MOV R2, R14 ;  /* 0x0000000e00027202 */ /* 0x000fe20000000f00 */
[----:B------:R-:W-:-:S07]  /*0240*/  IMAD.MOV.U32 R3, RZ, RZ, R15 ;  /* 0x000000ffff037224 */ /* 0x000fce00078e000f */
.L_x_1:
[----:B------:R-:W-:Y:S05]  /*0250*/  BSYNC.RECONVERGENT B0 ;  /* 0x0000000000007941 */ /* 0x000fea0003800200 */
.L_x_0:
[----:B------:R-:W0:Y:S01]  /*0260*/  MUFU.RCP64H R5, 10000 ;  /* 0x40c3880000057908 */ /* 0x000e220000001800 */
[----:B------:R-:W-:Y:S01]  /*0270*/  IMAD.MOV.U32 R8, RZ, RZ, 0x0 ;  /* 0x00000000ff087424 */ /* 0x000fe200078e00ff */
[----:B------:R-:W-:Y:S01]  /*0280*/  BSSY.RECONVERGENT B0, `(.L_x_2) ;  /* 0x0000018000007945 */ /* 0x000fe20003800200 */
[----:B------:R-:W-:Y:S02]  /*0290*/  IMAD.MOV.U32 R9, RZ, RZ, 0x40c38800 ;  /* 0x40c38800ff097424 */ /* 0x000fe400078e00ff */
[----:B------:R-:W-:-:S06]  /*02a0*/  IMAD.MOV.U32 R4, RZ, RZ, 0x1 ;  /* 0x00000001ff047424 */ /* 0x000fcc00078e00ff */
[----:B0-----:R-:W-:-:S08]  /*02b0*/  DFMA R6, R4, -R8, 1 ;  /* 0x3ff000000406742b */ /* 0x001fd00000000808 */
[----:B------:R-:W-:-:S08]  /*02c0*/  DFMA R6, R6, R6, R6 ;  /* 0x000000060606722b */ /* 0x000fd00000000006 */
[----:B------:R-:W-:Y:S02]  /*02d0*/  DFMA R4, R4, R6, R4 ;  /* 0x000000060404722b */ /* 0x000fe40000000004 */
[----:B------:R-:W0:Y:S06]  /*02e0*/  I2F.F64.U32 R6, R13 ;  /* 0x0000000d00067312 */ /* 0x000e2c0000201800 */
[----:B------:R-:W-:-:S08]  /*02f0*/  DFMA R8, R4, -R8, 1 ;  /* 0x3ff000000408742b */ /* 0x000fd00000000808 */
[----:B------:R-:W-:Y:S01]  /*0300*/  DFMA R4, R4, R8, R4 ;  /* 0x000000080404722b */ /* 0x000fe20000000004 */
[----:B0-----:R-:W-:-:S07]  /*0310*/  FSETP.GEU.AND P1, PT, |R7|, 6.5827683646048100446e-37, PT ;  /* 0x036000000700780b */ /* 0x001fce0003f2e200 */
[----:B------:R-:W-:-:S08]  /*0320*/  DMUL R8, R6, R4 ;  /* 0x0000000406087228 */ /* 0x000fd00000000000 */
[----:B------:R-:W-:-:S08]  /*0330*/  DFMA R10, R8, -10000, R6 ;  /* 0xc0c38800080a782b */ /* 0x000fd00000000006 */
[----:B------:R-:W-:Y:S01]  /*0340*/  DFMA R4, R4, R10, R8 ;  /* 0x0000000a0404722b */ /* 0x000fe20000000008 */
[----:B------:R-:W-:Y:S02]  /*0350*/  IMAD.MOV.U32 R8, RZ, RZ, 0x0 ;  /* 0x00000000ff087424 */ /* 0x000fe400078e00ff */
[----:B------:R-:W-:-:S07]  /*0360*/  IMAD.MOV.U32 R9, RZ, RZ, 0x400c0000 ;  /* 0x400c0000ff097424 */ /* 0x000fce00078e00ff */
[----:B------:R-:W-:Y:S01]  /*0370*/  FFMA R10, RZ, 6.1103515625, R5 ;  /* 0x40c38800ff0a7823 */ /* 0x000fe20000000005 */
[----:B------:R-:W-:-:S04]  /*0380*/  DFMA R2, R2, R8, -2.5 ;  /* 0xc00400000202742b */ /* 0x000fc80000000008 */
[----:B------:R-:W-:-:S13]  /*0390*/  FSETP.GT.AND P0, PT, |R10|, 1.469367938527859385e-39, PT ;  /* 0x001000000a00780b */ /* 0x000fda0003f04200 */
[----:B------:R-:W-:Y:S05]  /*03a0*/  @P0 BRA P1, `(.L_x_3) ;  /* 0x0000000000140947 */ /* 0x000fea0000800000 */
[----:B------:R-:W-:Y:S02]  /*03b0*/  MOV R11, 0x40c38800 ;  /* 0x40c38800000b7802 */ /* 0x000fe40000000f00 */
[----:B------:R-:W-:-:S07]  /*03c0*/  MOV R12, 0x3e0 ;  /* 0x000003e0000c7802 */ /* 0x000fce0000000f00 */
[----:B------:R-:W-:Y:S05]  /*03d0*/  CALL.REL.NOINC `($__internal_0_$__cuda_sm20_div_rn_f64_full) ;  /* 0x0000000400e07944 */ /* 0x000fea0003c00000 */
[----:B------:R-:W-:Y:S02]  /*03e0*/  IMAD.MOV.U32 R4, RZ, RZ, R14 ;  /* 0x000000ffff047224 */ /* 0x000fe400078e000e */
[----:B------:R-:W-:-:S07]  /*03f0*/  IMAD.MOV.U32 R5, RZ, RZ, R15 ;  /* 0x000000ffff057224 */ /* 0x000fce00078e000f */
.L_x_3:
[----:B------:R-:W-:Y:S05]  /*0400*/  BSYNC.RECONVERGENT B0 ;  /* 0x0000000000007941 */ /* 0x000fea0003800200 */
.L_x_2:
[----:B------:R-:W-:Y:S01]  /*0410*/  IMAD.MOV.U32 R8, RZ, RZ, 0x0 ;  /* 0x00000000ff087424 */ /* 0x000fe200078e00ff */
[----:B------:R-:W-:Y:S01]  /*0420*/  BSSY.RECONVERGENT B0, `(.L_x_4) ;  /* 0x000006c000007945 */ /* 0x000fe20003800200 */
[----:B------:R-:W-:Y:S01]  /*0430*/  IMAD.MOV.U32 R9, RZ, RZ, 0x40000000 ;  /* 0x40000000ff097424 */ /* 0x000fe200078e00ff */
[----:B------:R-:W0:Y:S05]  /*0440*/  LDCU.64 UR4, c[0x0][0x358] ;  /* 0x00006b00ff0477ac */ /* 0x000e2a0008000a00 */
[----:B------:R-:W-:Y:S01]  /*0450*/  DFMA R8, R4, R8, -1 ;  /* 0xbff000000408742b */ /* 0x000fe20000000008 */
[----:B------:R-:W-:-:S10]  /*0460*/  IMAD.MOV.U32 R4, RZ, RZ, RZ ;  /* 0x000000ffff047224 */ /* 0x000fd400078e00ff */
.L_x_13:
[----:B------:R-:W-:Y:S02]  /*0470*/  DMUL R6, R8, R8 ;  /* 0x0000000808067228 */ /* 0x000fe40000000000 */
[----:B------:R-:W-:-:S06]  /*0480*/  DADD R12, R2, R2 ;  /* 0x00000000020c7229 */ /* 0x000fcc0000000002 */
[----:B------:R-:W-:Y:S01]  /*0490*/  DFMA R10, R2, R2, -R6 ;  /* 0x00000002020a722b */ /* 0x000fe20000000806 */
[----:B------:R-:W-:Y:S01]  /*04a0*/  MOV R2, 0x39c0ebee ;  /* 0x39c0ebee00027802 */ /* 0x000fe20000000f00 */
[----:B------:R-:W-:Y:S02]  /*04b0*/  IMAD.MOV.U32 R3, RZ, RZ, 0x3fd14a23 ;  /* 0x3fd14a23ff037424 */ /* 0x000fe400078e00ff */
[----:B------:R-:W-:Y:S02]  /*04c0*/  IMAD.MOV.U32 R6, RZ, RZ, 0x66666666 ;  /* 0x66666666ff067424 */ /* 0x000fe400078e00ff */
[----:B------:R-:W-:Y:S02]  /*04d0*/  IMAD.MOV.U32 R7, RZ, RZ, 0x3fe66666 ;  /* 0x3fe66666ff077424 */ /* 0x000fe400078e00ff */
[----:B------:R-:W-:-:S04]  /*04e0*/  DFMA R12, R12, R8, R2 ;  /* 0x000000080c0c722b */ /* 0x000fc80000000002 */
[----:B------:R-:W-:-:S04]  /*04f0*/  DADD R10, R10, -R6 ;  /* 0x000000000a0a7229 */ /* 0x000fc80000000806 */
[----:B------:R-:W-:-:S04]  /*0500*/  DMUL R14, R12, R12 ;  /* 0x0000000c0c0e7228 */ /* 0x000fc80000000000 */
[----:B------:R-:W-:-:S08]  /*0510*/  DMUL R8, R10, R10 ;  /* 0x0000000a0a087228 */ /* 0x000fd00000000000 */
[----:B------:R-:W-:-:S08]  /*0520*/  DADD R16, R8, R14 ;  /* 0x0000000008107229 */ /* 0x000fd0000000000e */
[----:B------:R-:W-:-:S14]  /*0530*/  DSETP.GT.AND P0, PT, R16, 4, PT ;  /* 0x401000001000742a */ /* 0x000fdc0003f04000 */
[----:B------:R-:W-:Y:S05]  /*0540*/  @P0 BRA `(.L_x_5) ;  /* 0x0000000400640947 */ /* 0x000fea0003800000 */
[----:B------:R-:W-:Y:S02]  /*0550*/  DADD R8, R8, -R14 ;  /* 0x0000000008087229 */ /* 0x000fe4000000080e */
[----:B------:R-:W-:-:S06]  /*0560*/  DADD R10, R10, R10 ;  /* 0x000000000a0a7229 */ /* 0x000fcc000000000a */
[----:B------:R-:W-:Y:S02]  /*0570*/  DADD R14, R8, -R6 ;  /* 0x00000000080e7229 */ /* 0x000fe40000000806 */
[----:B------:R-:W-:-:S06]  /*0580*/  DFMA R12, R12, R10, R2 ;  /* 0x0000000a0c0c722b */ /* 0x000fcc0000000002 */
[----:B------:R-:W-:Y:S02]  /*0590*/  DMUL R8, R14, R14 ;  /* 0x0000000e0e087228 */ /* 0x000fe40000000000 */
        /* <DEDUP_REMOVED lines=53> */
[----:B------:R-:W-:-:S08]  /*08f0*/  DMUL R2, R8, R8 ;  /* 0x0000000808027228 */ /* 0x000fd00000000000 */
[----:B------:R-:W-:-:S08]  /*0900*/  DFMA R2, R10, R10, R2 ;  /* 0x0000000a0a02722b */ /* 0x000fd00000000002 */
[----:B------:R-:W-:-:S14]  /*0910*/  DSETP.GT.AND P0, PT, R2, 4, PT ;  /* 0x401000000200742a */ /* 0x000fdc0003f04000 */
[----:B------:R-:W-:Y:S05]  /*0920*/  @P0 BRA `(.L_x_12) ;  /* 0x0000000000380947 */ /* 0x000fea0003800000 */
[----:B------:R-:W-:Y:S01]  /*0930*/  VIADD R4, R4, 0x8 ;  /* 0x0000000804047836 */ /* 0x000fe20000000000 */
[----:B------:R-:W-:Y:S01]  /*0940*/  MOV R3, R9 ;  /* 0x0000000900037202 */ /* 0x000fe20000000f00 */
[----:B------:R-:W-:Y:S02]  /*0950*/  IMAD.MOV.U32 R2, RZ, RZ, R8 ;  /* 0x000000ffff027224 */ /* 0x000fe400078e0008 */
[----:B------:R-:W-:Y:S01]  /*0960*/  IMAD.MOV.U32 R8, RZ, RZ, R10 ;  /* 0x000000ffff087224 */ /* 0x000fe200078e000a */
[----:B------:R-:W-:Y:S01]  /*0970*/  ISETP.NE.AND P0, PT, R4, 0x3e8, PT ;  /* 0x000003e80400780c */ /* 0x000fe20003f05270 */
[----:B------:R-:W-:-:S12]  /*0980*/  IMAD.MOV.U32 R9, RZ, RZ, R11 ;  /* 0x000000ffff097224 */ /* 0x000fd800078e000b */
[----:B------:R-:W-:Y:S05]  /*0990*/  @P0 BRA `(.L_x_13) ;  /* 0xfffffff800b40947 */ /* 0x000fea000383ffff */
[----:B------:R-:W1:Y:S02]  /*09a0*/  LDCU.64 UR6, c[0x0][0x380] ;  /* 0x00007000ff0677ac */ /* 0x000e640008000a00 */
[----:B-1----:R-:W-:-:S04]  /*09b0*/  IADD3 R2, P0, PT, R0, UR6, RZ ;  /* 0x0000000600027c10 */ /* 0x002fc8000ff1e0ff */
[----:B------:R-:W-:-:S05]  /*09c0*/  LEA.HI.X.SX32 R3, R0, UR7, 0x1, P0 ;  /* 0x0000000700037c11 */ /* 0x000fca00080f0eff */
[----:B0-----:R-:W-:Y:S04]  /*09d0*/  STG.E.U8 desc[UR4][R2.64], RZ ;  /* 0x000000ff02007986 */ /* 0x001fe8000c101104 */
[----:B------:R-:W-:Y:S04]  /*09e0*/  STG.E.U8 desc[UR4][R2.64+0x1], RZ ;  /* 0x000001ff02007986 */ /* 0x000fe8000c101104 */
[----:B------:R-:W-:Y:S01]  /*09f0*/  STG.E.U8 desc[UR4][R2.64+0x2], RZ ;  /* 0x000002ff02007986 */ /* 0x000fe2000c101104 */
[----:B------:R-:W-:Y:S05]  /*0a00*/  EXIT ;  /* 0x000000000000794d */ /* 0x000fea0003800000 */
.L_x_12:
[----:B------:R-:W-:Y:S01]  /*0a10*/  VIADD R4, R4, 0x7 ;  /* 0x0000000704047836 */ /* 0x000fe20000000000 */
[----:B------:R-:W-:Y:S06]  /*0a20*/  BRA `(.L_x_5) ;  /* 0x00000000002c7947 */ /* 0x000fec0003800000 */
.L_x_11:
[----:B------:R-:W-:Y:S01]  /*0a30*/  VIADD R4, R4, 0x6 ;  /* 0x0000000604047836 */ /* 0x000fe20000000000 */
[----:B------:R-:W-:Y:S06]  /*0a40*/  BRA `(.L_x_5) ;  /* 0x0000000000247947 */ /* 0x000fec0003800000 */
.L_x_10:
[----:B------:R-:W-:Y:S01]  /*0a50*/  VIADD R4, R4, 0x5 ;  /* 0x0000000504047836 */ /* 0x000fe20000000000 */
[----:B------:R-:W-:Y:S06]  /*0a60*/  BRA `(.L_x_5) ;  /* 0x00000000001c7947 */ /* 0x000fec0003800000 */
.L_x_9:
[----:B------:R-:W-:Y:S01]  /*0a70*/  IADD3 R4, PT, PT, R4, 0x4, RZ ;  /* 0x0000000404047810 */ /* 0x000fe20007ffe0ff */
[----:B------:R-:W-:Y:S06]  /*0a80*/  BRA `(.L_x_5) ;  /* 0x0000000000147947 */ /* 0x000fec0003800000 */
.L_x_8:
[----:B------:R-:W-:Y:S01]  /*0a90*/  VIADD R4, R4, 0x3 ;  /* 0x0000000304047836 */ /* 0x000fe20000000000 */
[----:B------:R-:W-:Y:S06]  /*0aa0*/  BRA `(.L_x_5) ;  /* 0x00000000000c7947 */ /* 0x000fec0003800000 */
.L_x_7:
[----:B------:R-:W-:Y:S01]  /*0ab0*/  VIADD R4, R4, 0x2 ;  /* 0x0000000204047836 */ /* 0x000fe20000000000 */
[----:B------:R-:W-:Y:S06]  /*0ac0*/  BRA `(.L_x_5) ;  /* 0x0000000000047947 */ /* 0x000fec0003800000 */
.L_x_6:
[----:B------:R-:W-:-:S07]  /*0ad0*/  VIADD R4, R4, 0x1 ;  /* 0x0000000104047836 */ /* 0x000fce0000000000 */
.L_x_5:
[----:B0-----:R-:W-:Y:S05]  /*0ae0*/  BSYNC.RECONVERGENT B0 ;  /* 0x0000000000007941 */ /* 0x001fea0003800200 */
.L_x_4:
[----:B------:R-:W0:Y:S02]  /*0af0*/  LDCU.64 UR6, c[0x0][0x380] ;  /* 0x00007000ff0677ac */ /* 0x000e240008000a00 */
[----:B0-----:R-:W-:-:S04]  /*0b00*/  IADD3 R2, P0, PT, R0, UR6, RZ ;  /* 0x0000000600027c10 */ /* 0x001fc8000ff1e0ff */
[----:B------:R-:W-:-:S05]  /*0b10*/  LEA.HI.X.SX32 R3, R0, UR7, 0x1, P0 ;  /* 0x0000000700037c11 */ /* 0x000fca00080f0eff */
[----:B------:R-:W-:Y:S04]  /*0b20*/  STG.E.U8 desc[UR4][R2.64+0x1], R4 ;  /* 0x0000010402007986 */ /* 0x000fe8000c101104 */
[----:B------:R-:W-:Y:S04]  /*0b30*/  STG.E.U8 desc[UR4][R2.64], RZ ;  /* 0x000000ff02007986 */ /* 0x000fe8000c101104 */
[----:B------:R-:W-:Y:S01]  /*0b40*/  STG.E.U8 desc[UR4][R2.64+0x2], RZ ;  /* 0x000002ff02007986 */ /* 0x000fe2000c101104 */
[----:B------:R-:W-:Y:S05]  /*0b50*/  EXIT ;  /* 0x000000000000794d */ /* 0x000fea0003800000 */
        .weak           $__internal_0_$__cuda_sm20_div_rn_f64_full
        .type           $__internal_0_$__cuda_sm20_div_rn_f64_full,@function
        .size           $__internal_0_$__cuda_sm20_div_rn_f64_full,(.L_x_20 - $__internal_0_$__cuda_sm20_div_rn_f64_full)
$__internal_0_$__cuda_sm20_div_rn_f64_full:
[C---:B------:R-:W-:Y:S01]  /*0b60*/  FSETP.GEU.AND P0, PT, |R11|.reuse, 1.469367938527859385e-39, PT ;  /* 0x001000000b00780b */ /* 0x040fe20003f0e200 */
[----:B------:R-:W-:Y:S01]  /*0b70*/  IMAD.U32 R10, RZ, RZ, UR4 ;  /* 0x00000004ff0a7e24 */ /* 0x000fe2000f8e00ff */
[----:B------:R-:W-:Y:S01]  /*0b80*/  LOP3.LUT R4, R11, 0x800fffff, RZ, 0xc0, !PT ;  /* 0x800fffff0b047812 */ /* 0x000fe200078ec0ff */
[----:B------:R-:W-:Y:S01]  /*0b90*/  IMAD.U32 R8, RZ, RZ, UR4 ;  /* 0x00000004ff087e24 */ /* 0x000fe2000f8e00ff */
[C---:B------:R-:W-:Y:S01]  /*0ba0*/  FSETP.GEU.AND P2, PT, |R7|.reuse, 1.469367938527859385e-39, PT ;  /* 0x001000000700780b */ /* 0x040fe20003f4e200 */
[----:B------:R-:W-:Y:S01]  /*0bb0*/  BSSY.RECONVERGENT B1, `(.L_x_14) ;  /* 0x0000054000017945 */ /* 0x000fe20003800200 */
[----:B------:R-:W-:Y:S02]  /*0bc0*/  LOP3.LUT R9, R4, 0x3ff00000, RZ, 0xfc, !PT ;  /* 0x3ff0000004097812 */ /* 0x000fe400078efcff */
[----:B------:R-:W-:Y:S02]  /*0bd0*/  MOV R16, 0x1 ;  /* 0x0000000100107802 */ /* 0x000fe40000000f00 */
[----:B------:R-:W-:-:S02]  /*0be0*/  LOP3.LUT R15, R7, 0x7ff00000, RZ, 0xc0, !PT ;  /* 0x7ff00000070f7812 */ /* 0x000fc400078ec0ff */
[----:B------:R-:W-:Y:S01]  /*0bf0*/  LOP3.LUT R20, R11, 0x7ff00000, RZ, 0xc0, !PT ;  /* 0x7ff000000b147812 */ /* 0x000fe200078ec0ff */
[----:B------:R-:W-:-:S03]  /*0c00*/  @!P0 DMUL R8, R10, 8.98846567431157953865e+307 ;  /* 0x7fe000000a088828 */ /* 0x000fc60000000000 */
[----:B------:R-:W-:Y:S02]  /*0c10*/  ISETP.GE.U32.AND P1, PT, R15, R20, PT ;  /* 0x000000140f00720c */ /* 0x000fe40003f26070 */
[----:B------:R-:W-:Y:S01]  /*0c20*/  @!P2 LOP3.LUT R14, R11, 0x7ff00000, RZ, 0xc0, !PT ;  /* 0x7ff000000b0ea812 */ /* 0x000fe200078ec0ff */
[----:B------:R-:W0:Y:S03]  /*0c30*/  MUFU.RCP64H R17, R9 ;  /* 0x0000000900117308 */ /* 0x000e260000001800 */
[----:B------:R-:W-:Y:S01]  /*0c40*/  @!P2 ISETP.GE.U32.AND P3, PT, R15, R14, PT ;  /* 0x0000000e0f00a20c */ /* 0x000fe20003f66070 */
[----:B------:R-:W-:-:S05]  /*0c50*/  IMAD.MOV.U32 R14, RZ, RZ, 0x1ca00000 ;  /* 0x1ca00000ff0e7424 */ /* 0x000fca00078e00ff */
[----:B------:R-:W-:-:S04]  /*0c60*/  @!P2 SEL R19, R14, 0x63400000, !P3 ;  /* 0x634000000e13a807 */ /* 0x000fc80005800000 */
[----:B------:R-:W-:Y:S01]  /*0c70*/  @!P2 LOP3.LUT R22, R19, 0x80000000, R7, 0xf8, !PT ;  /* 0x800000001316a812 */ /* 0x000fe200078ef807 */
[----:B0-----:R-:W-:-:S03]  /*0c80*/  DFMA R4, R16, -R8, 1 ;  /* 0x3ff000001004742b */ /* 0x001fc60000000808 */
[----:B------:R-:W-:Y:S01]  /*0c90*/  @!P2 LOP3.LUT R23, R22, 0x100000, RZ, 0xfc, !PT ;  /* 0x001000001617a812 */ /* 0x000fe200078efcff */
[----:B------:R-:W-:-:S04]  /*0ca0*/  @!P2 IMAD.MOV.U32 R22, RZ, RZ, RZ ;  /* 0x000000ffff16a224 */ /* 0x000fc800078e00ff */
[----:B------:R-:W-:-:S08]  /*0cb0*/  DFMA R4, R4, R4, R4 ;  /* 0x000000040404722b */ /* 0x000fd00000000004 */
[----:B------:R-:W-:Y:S01]  /*0cc0*/  DFMA R16, R16, R4, R16 ;  /* 0x000000041010722b */ /* 0x000fe20000000010 */
[----:B------:R-:W-:Y:S01]  /*0cd0*/  SEL R5, R14, 0x63400000, !P1 ;  /* 0x634000000e057807 */ /* 0x000fe20004800000 */
[----:B------:R-:W-:-:S03]  /*0ce0*/  IMAD.MOV.U32 R4, RZ, RZ, R6 ;  /* 0x000000ffff047224 */ /* 0x000fc600078e0006 */
[----:B------:R-:W-:-:S03]  /*0cf0*/  LOP3.LUT R5, R5, 0x800fffff, R7, 0xf8, !PT ;  /* 0x800fffff05057812 */ /* 0x000fc600078ef807 */
[----:B------:R-:W-:-:S03]  /*0d00*/  DFMA R18, R16, -R8, 1 ;  /* 0x3ff000001012742b */ /* 0x000fc60000000808 */
[----:B------:R-:W-:Y:S01]  /*0d10*/  @!P2 DFMA R4, R4, 2, -R22 ;  /* 0x400000000404a82b */ /* 0x000fe20000000816 */
[----:B------:R-:W-:-:S04]  /*0d20*/  IMAD.MOV.U32 R22, RZ, RZ, R15 ;  /* 0x000000ffff167224 */ /* 0x000fc800078e000f */
[----:B------:R-:W-:Y:S01]  /*0d30*/  DFMA R16, R16, R18, R16 ;  /* 0x000000121010722b */ /* 0x000fe20000000010 */
[----:B------:R-:W-:Y:S01]  /*0d40*/  IMAD.MOV.U32 R23, RZ, RZ, R20 ;  /* 0x000000ffff177224 */ /* 0x000fe200078e0014 */
[----:B------:R-:W-:-:S03]  /*0d50*/  @!P0 LOP3.LUT R23, R9, 0x7ff00000, RZ, 0xc0, !PT ;  /* 0x7ff0000009178812 */ /* 0x000fc600078ec0ff */
[----:B------:R-:W-:Y:S02]  /*0d60*/  @!P2 LOP3.LUT R22, R5, 0x7ff00000, RZ, 0xc0, !PT ;  /* 0x7ff000000516a812 */ /* 0x000fe400078ec0ff */
[----:B------:R-:W-:Y:S01]  /*0d70*/  VIADD R25, R23, 0xffffffff ;  /* 0xffffffff17197836 */ /* 0x000fe20000000000 */
[----:B------:R-:W-:Y:S01]  /*0d80*/  DMUL R18, R16, R4 ;  /* 0x0000000410127228 */ /* 0x000fe20000000000 */
[----:B------:R-:W-:-:S04]  /*0d90*/  IADD3 R24, PT, PT, R22, -0x1, RZ ;  /* 0xffffffff16187810 */ /* 0x000fc80007ffe0ff */
[----:B------:R-:W-:-:S03]  /*0da0*/  ISETP.GT.U32.AND P0, PT, R24, 0x7feffffe, PT ;  /* 0x7feffffe1800780c */ /* 0x000fc60003f04070 */
[----:B------:R-:W-:Y:S01]  /*0db0*/  DFMA R20, R18, -R8, R4 ;  /* 0x800000081214722b */ /* 0x000fe20000000004 */
[----:B------:R-:W-:-:S07]  /*0dc0*/  ISETP.GT.U32.OR P0, PT, R25, 0x7feffffe, P0 ;  /* 0x7feffffe1900780c */ /* 0x000fce0000704470 */
[----:B------:R-:W-:-:S06]  /*0dd0*/  DFMA R16, R16, R20, R18 ;  /* 0x000000141010722b */ /* 0x000fcc0000000012 */
[----:B------:R-:W-:Y:S05]  /*0de0*/  @P0 BRA `(.L_x_15) ;  /* 0x00000000006c0947 */ /* 0x000fea0003800000 */
[----:B------:R-:W-:-:S04]  /*0df0*/  LOP3.LUT R18, R11, 0x7ff00000, RZ, 0xc0, !PT ;  /* 0x7ff000000b127812 */ /* 0x000fc800078ec0ff */
[CC--:B------:R-:W-:Y:S02]  /*0e00*/  VIADDMNMX R6, R15.reuse, -R18.reuse, 0xb9600000, !PT ;  /* 0xb96000000f067446 */ /* 0x0c0fe40007800912 */
[----:B------:R-:W-:Y:S02]  /*0e10*/  ISETP.GE.U32.AND P0, PT, R15, R18, PT ;  /* 0x000000120f00720c */ /* 0x000fe40003f06070 */
[----:B------:R-:W-:Y:S02]  /*0e20*/  VIMNMX R6, PT, PT, R6, 0x46a00000, PT ;  /* 0x46a0000006067848 */ /* 0x000fe40003fe0100 */
[----:B------:R-:W-:-:S05]  /*0e30*/  SEL R7, R14, 0x63400000, !P0 ;  /* 0x634000000e077807 */ /* 0x000fca0004000000 */
[----:B------:R-:W-:Y:S02]  /*0e40*/  IMAD.IADD R18, R6, 0x1, -R7 ;  /* 0x0000000106127824 */ /* 0x000fe400078e0a07 */
[----:B------:R-:W-:Y:S02]  /*0e50*/  IMAD.MOV.U32 R6, RZ, RZ, RZ ;  /* 0x000000ffff067224 */ /* 0x000fe400078e00ff */
[----:B------:R-:W-:-:S06]  /*0e60*/  VIADD R7, R18, 0x7fe00000 ;  /* 0x7fe0000012077836 */ /* 0x000fcc0000000000 */
[----:B------:R-:W-:-:S10]  /*0e70*/  DMUL R14, R16, R6 ;  /* 0x00000006100e7228 */ /* 0x000fd40000000000 */
[----:B------:R-:W-:-:S13]  /*0e80*/  FSETP.GTU.AND P0, PT, |R15|, 1.469367938527859385e-39, PT ;  /* 0x001000000f00780b */ /* 0x000fda0003f0c200 */
[----:B------:R-:W-:Y:S05]  /*0e90*/  @P0 BRA `(.L_x_16) ;  /* 0x0000000000940947 */ /* 0x000fea0003800000 */
[----:B------:R-:W-:Y:S01]  /*0ea0*/  DFMA R4, R16, -R8, R4 ;  /* 0x800000081004722b */ /* 0x000fe20000000004 */
[----:B------:R-:W-:-:S09]  /*0eb0*/  IMAD.MOV.U32 R6, RZ, RZ, RZ ;  /* 0x000000ffff067224 */ /* 0x000fd200078e00ff */
[C---:B------:R-:W-:Y:S02]  /*0ec0*/  FSETP.NEU.AND P0, PT, R5.reuse, RZ, PT ;  /* 0x000000ff0500720b */ /* 0x040fe40003f0d000 */
[----:B------:R-:W-:-:S04]  /*0ed0*/  LOP3.LUT R11, R5, 0x80000000, R11, 0x48, !PT ;  /* 0x80000000050b7812 */ /* 0x000fc800078e480b */
[----:B------:R-:W-:-:S07]  /*0ee0*/  LOP3.LUT R7, R11, R7, RZ, 0xfc, !PT ;  /* 0x000000070b077212 */ /* 0x000fce00078efcff */
[----:B------:R-:W-:Y:S05]  /*0ef0*/  @!P0 BRA `(.L_x_16) ;  /* 0x00000000007c8947 */ /* 0x000fea0003800000 */
[----:B------:R-:W-:Y:S01]  /*0f00*/  IADD3 R5, PT, PT, -R18, RZ, RZ ;  /* 0x000000ff12057210 */ /* 0x000fe20007ffe1ff */
[----:B------:R-:W-:Y:S01]  /*0f10*/  IMAD.MOV.U32 R4, RZ, RZ, RZ ;  /* 0x000000ffff047224 */ /* 0x000fe200078e00ff */
[----:B------:R-:W-:-:S05]  /*0f20*/  DMUL.RP R6, R16, R6 ;  /* 0x0000000610067228 */ /* 0x000fca0000008000 */
[----:B------:R-:W-:-:S05]  /*0f30*/  DFMA R4, R14, -R4, R16 ;  /* 0x800000040e04722b */ /* 0x000fca0000000010 */
[----:B------:R-:W-:Y:S02]  /*0f40*/  LOP3.LUT R11, R7, R11, RZ, 0x3c, !PT ;  /* 0x0000000b070b7212 */ /* 0x000fe400078e3cff */
[----:B------:R-:W-:-:S04]  /*0f50*/  IADD3 R4, PT, PT, -R18, -0x43300000, RZ ;  /* 0xbcd0000012047810 */ /* 0x000fc80007ffe1ff */
[----:B------:R-:W-:-:S04]  /*0f60*/  FSETP.NEU.AND P0, PT, |R5|, R4, PT ;  /* 0x000000040500720b */ /* 0x000fc80003f0d200 */
[----:B------:R-:W-:Y:S02]  /*0f70*/  FSEL R14, R6, R14, !P0 ;  /* 0x0000000e060e7208 */ /* 0x000fe40004000000 */
[----:B------:R-:W-:Y:S01]  /*0f80*/  FSEL R15, R11, R15, !P0 ;  /* 0x0000000f0b0f7208 */ /* 0x000fe20004000000 */
[----:B------:R-:W-:Y:S06]  /*0f90*/  BRA `(.L_x_16) ;  /* 0x0000000000547947 */ /* 0x000fec0003800000 */
.L_x_15:
[----:B------:R-:W-:-:S14]  /*0fa0*/  DSETP.NAN.AND P0, PT, R6, R6, PT ;  /* 0x000000060600722a */ /* 0x000fdc0003f08000 */
[----:B------:R-:W-:Y:S05]  /*0fb0*/  @P0 BRA `(.L_x_17) ;  /* 0x0000000000440947 */ /* 0x000fea0003800000 */
[----:B------:R-:W-:-:S14]  /*0fc0*/  DSETP.NAN.AND P0, PT, R10, R10, PT ;  /* 0x0000000a0a00722a */ /* 0x000fdc0003f08000 */
[----:B------:R-:W-:Y:S05]  /*0fd0*/  @P0 BRA `(.L_x_18) ;  /* 0x0000000000300947 */ /* 0x000fea0003800000 */
[----:B------:R-:W-:Y:S01]  /*0fe0*/  ISETP.NE.AND P0, PT, R22, R23, PT ;  /* 0x000000171600720c */ /* 0x000fe20003f05270 */
[----:B------:R-:W-:Y:S02]  /*0ff0*/  IMAD.MOV.U32 R14, RZ, RZ, 0x0 ;  /* 0x00000000ff0e7424 */ /* 0x000fe400078e00ff */
[----:B------:R-:W-:-:S10]  /*1000*/  IMAD.MOV.U32 R15, RZ, RZ, -0x80000 ;  /* 0xfff80000ff0f7424 */ /* 0x000fd400078e00ff */
[----:B------:R-:W-:Y:S05]  /*1010*/  @!P0 BRA `(.L_x_16) ;  /* 0x0000000000348947 */ /* 0x000fea0003800000 */
[----:B------:R-:W-:Y:S02]  /*1020*/  ISETP.NE.AND P0, PT, R22, 0x7ff00000, PT ;  /* 0x7ff000001600780c */ /* 0x000fe40003f05270 */
[----:B------:R-:W-:Y:S02]  /*1030*/  LOP3.LUT R15, R7, 0x80000000, R11, 0x48, !PT ;  /* 0x80000000070f7812 */ /* 0x000fe400078e480b */
[----:B------:R-:W-:-:S13]  /*1040*/  ISETP.EQ.OR P0, PT, R23, RZ, !P0 ;  /* 0x000000ff1700720c */ /* 0x000fda0004702670 */
[----:B------:R-:W-:Y:S01]  /*1050*/  @P0 LOP3.LUT R4, R15, 0x7ff00000, RZ, 0xfc, !PT ;  /* 0x7ff000000f040812 */ /* 0x000fe200078efcff */
[----:B------:R-:W-:Y:S02]  /*1060*/  @!P0 IMAD.MOV.U32 R14, RZ, RZ, RZ ;  /* 0x000000ffff0e8224 */ /* 0x000fe400078e00ff */
[----:B------:R-:W-:Y:S01]  /*1070*/  @P0 IMAD.MOV.U32 R14, RZ, RZ, RZ ;  /* 0x000000ffff0e0224 */ /* 0x000fe200078e00ff */
[----:B------:R-:W-:Y:S01]  /*1080*/  @P0 MOV R15, R4 ;  /* 0x00000004000f0202 */ /* 0x000fe20000000f00 */
[----:B------:R-:W-:Y:S06]  /*1090*/  BRA `(.L_x_16) ;  /* 0x0000000000147947 */ /* 0x000fec0003800000 */
.L_x_18:
[----:B------:R-:W-:Y:S01]  /*10a0*/  LOP3.LUT R15, R11, 0x80000, RZ, 0xfc, !PT ;  /* 0x000800000b0f7812 */ /* 0x000fe200078efcff */
[----:B------:R-:W-:Y:S01]  /*10b0*/  IMAD.MOV.U32 R14, RZ, RZ, R10 ;  /* 0x000000ffff0e7224 */ /* 0x000fe200078e000a */
[----:B------:R-:W-:Y:S06]  /*10c0*/  BRA `(.L_x_16) ;  /* 0x0000000000087947 */ /* 0x000fec0003800000 */
.L_x_17:
[----:B------:R-:W-:Y:S01]  /*10d0*/  LOP3.LUT R15, R7, 0x80000, RZ, 0xfc, !PT ;  /* 0x00080000070f7812 */ /* 0x000fe200078efcff */
[----:B------:R-:W-:-:S07]  /*10e0*/  IMAD.MOV.U32 R14, RZ, RZ, R6 ;  /* 0x000000ffff0e7224 */ /* 0x000fce00078e0006 */
.L_x_16:
[----:B------:R-:W-:Y:S05]  /*10f0*/  BSYNC.RECONVERGENT B1 ;  /* 0x0000000000017941 */ /* 0x000fea0003800200 */
.L_x_14:
[----:B------:R-:W-:Y:S02]  /*1100*/  IMAD.MOV.U32 R4, RZ, RZ, R12 ;  /* 0x000000ffff047224 */ /* 0x000fe400078e000c */
[----:B------:R-:W-:-:S04]  /*1110*/  IMAD.MOV.U32 R5, RZ, RZ, 0x0 ;  /* 0x00000000ff057424 */ /* 0x000fc800078e00ff */
[----:B------:R-:W-:Y:S05]  /*1120*/  RET.REL.NODEC R4 `(_Z17compute_julia_setPh) ;  /* 0xffffffec04b47950 */ /* 0x000fea0003c3ffff */
.L_x_19:
[----:B------:R-:W-:-:S00]  /*1130*/  BRA `(.L_x_19) ;  /* 0xfffffffc00fc7947 */ /* 0x000fc0000383ffff */
[----:B------:R-:W-:-:S00]  /*1140*/  NOP ;  /* 0x0000000000007918 */ /* 0x000fc00000000000 */
        /* <DEDUP_REMOVED lines=11> */
.L_x_20:


//--------------------- .nv.shared.reserved.0     --------------------------
	.section	.nv.shared.reserved.0,"aw",@nobits
	.weak		__nv_reservedSMEM_offset_0_alias
	.size		__nv_reservedSMEM_offset_0_alias, 0, 64
	.other		__nv_reservedSMEM_offset_0_alias,@"STO_CUDA_RESERVED_SHARED STV_DEFAULT"
__nv_reservedSMEM_offset_0_alias:
	.zero		0
	.zero		64


//--------------------- .nv.constant0._Z17compute_julia_setPh --------------------------
	.section	.nv.constant0._Z17compute_julia_setPh,"a",@progbits
	.sectionflags	@""
	.align	4
.nv.constant0._Z17compute_julia_setPh:
	.zero		904


//--------------------- SYMBOLS --------------------------

	.type		.nv.reservedSmem.offset0,@object
	.size		.nv.reservedSmem.offset0,0x4
